//
// Generated by NVIDIA NVVM Compiler
//
// Compiler Build ID: CL-36424714
// Cuda compilation tools, release 13.0, V13.0.88
// Based on NVVM 20.0.0
//

.version 9.0
.target sm_100
.address_size 64

	// .globl	_Z13kernelwrapperPiPcS0_iiiii
.extern .func  (.param .b64 func_retval0) malloc
(
	.param .b64 malloc_param_0
)
;
.extern .func free
(
	.param .b64 free_param_0
)
;

.visible .entry _Z13kernelwrapperPiPcS0_iiiii(
	.param .u64 .ptr .align 1 _Z13kernelwrapperPiPcS0_iiiii_param_0,
	.param .u64 .ptr .align 1 _Z13kernelwrapperPiPcS0_iiiii_param_1,
	.param .u64 .ptr .align 1 _Z13kernelwrapperPiPcS0_iiiii_param_2,
	.param .u32 _Z13kernelwrapperPiPcS0_iiiii_param_3,
	.param .u32 _Z13kernelwrapperPiPcS0_iiiii_param_4,
	.param .u32 _Z13kernelwrapperPiPcS0_iiiii_param_5,
	.param .u32 _Z13kernelwrapperPiPcS0_iiiii_param_6,
	.param .u32 _Z13kernelwrapperPiPcS0_iiiii_param_7
)
{
	.reg .pred 	%p<28>;
	.reg .b16 	%rs<15>;
	.reg .b32 	%r<140>;
	.reg .b64 	%rd<49>;

	ld.param.u64 	%rd14, [_Z13kernelwrapperPiPcS0_iiiii_param_1];
	ld.param.u64 	%rd15, [_Z13kernelwrapperPiPcS0_iiiii_param_2];
	ld.param.u32 	%r40, [_Z13kernelwrapperPiPcS0_iiiii_param_4];
	ld.param.u32 	%r41, [_Z13kernelwrapperPiPcS0_iiiii_param_5];
	ld.param.u32 	%r42, [_Z13kernelwrapperPiPcS0_iiiii_param_6];
	cvta.to.global.u64 	%rd1, %rd15;
	mov.u32 	%r44, %ctaid.x;
	mov.u32 	%r45, %ntid.x;
	mov.u32 	%r46, %tid.x;
	mad.lo.s32 	%r128, %r44, %r45, %r46;
	mul.wide.s32 	%rd16, %r40, 4;
	add.s64 	%rd17, %rd16, 4;
	{ // callseq 0, 0
	.param .b64 param0;
	st.param.b64 	[param0], %rd17;
	.param .b64 retval0;
	call.uni (retval0), 
	malloc, 
	(
	param0
	);
	ld.param.b64 	%rd18, [retval0];
	} // callseq 0
	setp.ge.s32 	%p1, %r128, %r42;
	@%p1 bra 	$L__BB0_29;
	cvt.s64.s32 	%rd3, %r41;
	cvta.to.global.u64 	%rd4, %rd14;
	mov.u32 	%r127, %r40;
$L__BB0_2:
	sub.s32 	%r47, %r42, %r128;
	setp.lt.s32 	%p2, %r47, %r40;
	selp.b32 	%r127, %r47, %r127, %p2;
	setp.eq.s32 	%p3, %r127, 0;
	@%p3 bra 	$L__BB0_26;
	add.s32 	%r49, %r127, 1;
	max.u32 	%r5, %r49, 2;
	add.s32 	%r6, %r5, -1;
	add.s32 	%r7, %r5, -2;
	and.b32  	%r8, %r6, 15;
	setp.lt.u32 	%p4, %r7, 15;
	mov.b32 	%r130, 1;
	@%p4 bra 	$L__BB0_7;
	add.s64 	%rd48, %rd18, 32;
	and.b32  	%r9, %r6, -16;
	mov.b32 	%r132, 0;
$L__BB0_5:
	.pragma "nounroll";
	add.s32 	%r51, %r132, 1;
	st.u32 	[%rd48+-28], %r51;
	add.s32 	%r52, %r132, 2;
	st.u32 	[%rd48+-24], %r52;
	add.s32 	%r53, %r132, 3;
	st.u32 	[%rd48+-20], %r53;
	add.s32 	%r54, %r132, 4;
	st.u32 	[%rd48+-16], %r54;
	add.s32 	%r55, %r132, 5;
	st.u32 	[%rd48+-12], %r55;
	add.s32 	%r56, %r132, 6;
	st.u32 	[%rd48+-8], %r56;
	add.s32 	%r57, %r132, 7;
	st.u32 	[%rd48+-4], %r57;
	add.s32 	%r58, %r132, 8;
	st.u32 	[%rd48], %r58;
	add.s32 	%r59, %r132, 9;
	st.u32 	[%rd48+4], %r59;
	add.s32 	%r60, %r132, 10;
	st.u32 	[%rd48+8], %r60;
	add.s32 	%r61, %r132, 11;
	st.u32 	[%rd48+12], %r61;
	add.s32 	%r62, %r132, 12;
	st.u32 	[%rd48+16], %r62;
	add.s32 	%r63, %r132, 13;
	st.u32 	[%rd48+20], %r63;
	add.s32 	%r64, %r132, 14;
	st.u32 	[%rd48+24], %r64;
	add.s32 	%r65, %r132, 15;
	st.u32 	[%rd48+28], %r65;
	add.s32 	%r132, %r132, 16;
	st.u32 	[%rd48+32], %r132;
	add.s64 	%rd48, %rd48, 64;
	setp.eq.s32 	%p5, %r132, %r9;
	@%p5 bra 	$L__BB0_6;
	bra.uni 	$L__BB0_5;
$L__BB0_6:
	add.s32 	%r130, %r132, 1;
$L__BB0_7:
	setp.eq.s32 	%p6, %r8, 0;
	@%p6 bra 	$L__BB0_17;
	and.b32  	%r12, %r6, 7;
	setp.lt.u32 	%p7, %r8, 8;
	@%p7 bra 	$L__BB0_10;
	mul.wide.u32 	%rd19, %r130, 4;
	add.s64 	%rd20, %rd18, %rd19;
	st.u32 	[%rd20], %r130;
	add.s32 	%r66, %r130, 1;
	st.u32 	[%rd20+4], %r66;
	add.s32 	%r67, %r130, 2;
	st.u32 	[%rd20+8], %r67;
	add.s32 	%r68, %r130, 3;
	st.u32 	[%rd20+12], %r68;
	add.s32 	%r69, %r130, 4;
	st.u32 	[%rd20+16], %r69;
	add.s32 	%r70, %r130, 5;
	st.u32 	[%rd20+20], %r70;
	add.s32 	%r71, %r130, 6;
	st.u32 	[%rd20+24], %r71;
	add.s32 	%r72, %r130, 7;
	st.u32 	[%rd20+28], %r72;
	add.s32 	%r130, %r130, 8;
$L__BB0_10:
	setp.eq.s32 	%p8, %r12, 0;
	@%p8 bra 	$L__BB0_17;
	and.b32  	%r15, %r6, 3;
	setp.lt.u32 	%p9, %r12, 4;
	@%p9 bra 	$L__BB0_13;
	mul.wide.u32 	%rd21, %r130, 4;
	add.s64 	%rd22, %rd18, %rd21;
	st.u32 	[%rd22], %r130;
	add.s32 	%r73, %r130, 1;
	st.u32 	[%rd22+4], %r73;
	add.s32 	%r74, %r130, 2;
	st.u32 	[%rd22+8], %r74;
	add.s32 	%r75, %r130, 3;
	st.u32 	[%rd22+12], %r75;
	add.s32 	%r130, %r130, 4;
$L__BB0_13:
	setp.eq.s32 	%p10, %r15, 0;
	@%p10 bra 	$L__BB0_17;
	mul.wide.u32 	%rd23, %r130, 4;
	add.s64 	%rd6, %rd18, %rd23;
	st.u32 	[%rd6], %r130;
	setp.eq.s32 	%p11, %r15, 1;
	@%p11 bra 	$L__BB0_17;
	add.s32 	%r76, %r130, 1;
	st.u32 	[%rd6+4], %r76;
	setp.eq.s32 	%p12, %r15, 2;
	@%p12 bra 	$L__BB0_17;
	add.s32 	%r77, %r130, 2;
	st.u32 	[%rd6+8], %r77;
$L__BB0_17:
	and.b32  	%r18, %r6, 3;
	and.b32  	%r19, %r6, -4;
	mov.b32 	%r133, 1;
	cvt.s64.s32 	%rd25, %r128;
$L__BB0_18:
	setp.lt.u32 	%p13, %r7, 3;
	st.u32 	[%rd18], %r133;
	add.s32 	%r138, %r133, -1;
	cvt.u64.u32 	%rd24, %r138;
	add.s64 	%rd26, %rd24, %rd25;
	add.s64 	%rd9, %rd4, %rd26;
	mov.b32 	%r139, 1;
	mov.u32 	%r137, %r133;
	@%p13 bra 	$L__BB0_21;
	mov.b32 	%r136, 1;
	mov.u32 	%r137, %r133;
$L__BB0_20:
	mul.wide.u32 	%rd27, %r136, 4;
	add.s64 	%rd28, %rd18, %rd27;
	ld.u32 	%r81, [%rd28];
	add.s32 	%r82, %r136, -1;
	cvt.u64.u32 	%rd29, %r82;
	add.s64 	%rd30, %rd29, %rd3;
	add.s64 	%rd31, %rd1, %rd30;
	ld.global.u8 	%rs1, [%rd31];
	ld.global.u8 	%rs2, [%rd9];
	setp.ne.s16 	%p14, %rs1, %rs2;
	selp.u32 	%r83, 1, 0, %p14;
	add.s32 	%r84, %r138, %r83;
	min.s32 	%r85, %r81, %r137;
	add.s32 	%r86, %r85, 1;
	min.s32 	%r87, %r86, %r84;
	st.u32 	[%rd28], %r87;
	ld.u32 	%r88, [%rd28+4];
	ld.global.u8 	%rs3, [%rd31+1];
	ld.global.u8 	%rs4, [%rd9];
	setp.ne.s16 	%p15, %rs3, %rs4;
	selp.u32 	%r89, 1, 0, %p15;
	add.s32 	%r90, %r81, %r89;
	min.s32 	%r91, %r88, %r87;
	add.s32 	%r92, %r91, 1;
	min.s32 	%r93, %r92, %r90;
	st.u32 	[%rd28+4], %r93;
	ld.u32 	%r94, [%rd28+8];
	ld.global.u8 	%rs5, [%rd31+2];
	ld.global.u8 	%rs6, [%rd9];
	setp.ne.s16 	%p16, %rs5, %rs6;
	selp.u32 	%r95, 1, 0, %p16;
	add.s32 	%r96, %r88, %r95;
	min.s32 	%r97, %r94, %r93;
	add.s32 	%r98, %r97, 1;
	min.s32 	%r99, %r98, %r96;
	st.u32 	[%rd28+8], %r99;
	ld.u32 	%r138, [%rd28+12];
	ld.global.u8 	%rs7, [%rd31+3];
	ld.global.u8 	%rs8, [%rd9];
	setp.ne.s16 	%p17, %rs7, %rs8;
	selp.u32 	%r100, 1, 0, %p17;
	add.s32 	%r101, %r94, %r100;
	min.s32 	%r102, %r138, %r99;
	add.s32 	%r103, %r102, 1;
	min.s32 	%r137, %r103, %r101;
	st.u32 	[%rd28+12], %r137;
	add.s32 	%r139, %r136, 4;
	add.s32 	%r104, %r136, 3;
	setp.ne.s32 	%p18, %r104, %r19;
	mov.u32 	%r136, %r139;
	@%p18 bra 	$L__BB0_20;
$L__BB0_21:
	setp.eq.s32 	%p19, %r18, 0;
	@%p19 bra 	$L__BB0_25;
	setp.eq.s32 	%p20, %r18, 1;
	cvt.u64.u32 	%rd10, %r139;
	mul.wide.u32 	%rd32, %r139, 4;
	add.s64 	%rd11, %rd18, %rd32;
	ld.u32 	%r33, [%rd11];
	add.s32 	%r105, %r139, -1;
	cvt.u64.u32 	%rd33, %r105;
	add.s64 	%rd34, %rd33, %rd3;
	add.s64 	%rd35, %rd1, %rd34;
	ld.global.u8 	%rs9, [%rd35];
	ld.global.u8 	%rs10, [%rd9];
	setp.ne.s16 	%p21, %rs9, %rs10;
	selp.u32 	%r106, 1, 0, %p21;
	add.s32 	%r107, %r138, %r106;
	min.s32 	%r108, %r33, %r137;
	add.s32 	%r109, %r108, 1;
	min.s32 	%r34, %r109, %r107;
	st.u32 	[%rd11], %r34;
	@%p20 bra 	$L__BB0_25;
	setp.eq.s32 	%p22, %r18, 2;
	add.s32 	%r110, %r139, 1;
	cvt.u64.u32 	%rd12, %r110;
	mul.wide.u32 	%rd36, %r110, 4;
	add.s64 	%rd37, %rd18, %rd36;
	ld.u32 	%r35, [%rd37];
	add.s64 	%rd38, %rd10, %rd3;
	add.s64 	%rd39, %rd1, %rd38;
	ld.global.u8 	%rs11, [%rd39];
	ld.global.u8 	%rs12, [%rd9];
	setp.ne.s16 	%p23, %rs11, %rs12;
	selp.u32 	%r111, 1, 0, %p23;
	add.s32 	%r112, %r33, %r111;
	min.s32 	%r113, %r35, %r34;
	add.s32 	%r114, %r113, 1;
	min.s32 	%r36, %r114, %r112;
	st.u32 	[%rd37], %r36;
	@%p22 bra 	$L__BB0_25;
	ld.u32 	%r115, [%rd11+8];
	add.s64 	%rd40, %rd12, %rd3;
	add.s64 	%rd41, %rd1, %rd40;
	ld.global.u8 	%rs13, [%rd41];
	ld.global.u8 	%rs14, [%rd9];
	setp.ne.s16 	%p24, %rs13, %rs14;
	selp.u32 	%r116, 1, 0, %p24;
	add.s32 	%r117, %r35, %r116;
	min.s32 	%r118, %r115, %r36;
	add.s32 	%r119, %r118, 1;
	min.s32 	%r120, %r119, %r117;
	st.u32 	[%rd11+8], %r120;
$L__BB0_25:
	add.s32 	%r133, %r133, 1;
	setp.ne.s32 	%p25, %r133, %r5;
	@%p25 bra 	$L__BB0_18;
$L__BB0_26:
	ld.param.u32 	%r126, [_Z13kernelwrapperPiPcS0_iiiii_param_7];
	mul.wide.s32 	%rd42, %r127, 4;
	add.s64 	%rd43, %rd18, %rd42;
	ld.u32 	%r121, [%rd43];
	setp.gt.s32 	%p26, %r121, %r126;
	@%p26 bra 	$L__BB0_28;
	ld.param.u32 	%r125, [_Z13kernelwrapperPiPcS0_iiiii_param_3];
	ld.param.u64 	%rd47, [_Z13kernelwrapperPiPcS0_iiiii_param_0];
	cvta.to.global.u64 	%rd44, %rd47;
	mul.wide.s32 	%rd45, %r125, 4;
	add.s64 	%rd46, %rd44, %rd45;
	atom.global.add.u32 	%r122, [%rd46], 1;
$L__BB0_28:
	mov.u32 	%r123, %ntid.x;
	mov.u32 	%r124, %nctaid.x;
	mad.lo.s32 	%r128, %r123, %r124, %r128;
	setp.lt.s32 	%p27, %r128, %r42;
	@%p27 bra 	$L__BB0_2;
$L__BB0_29:
	{ // callseq 1, 0
	.param .b64 param0;
	st.param.b64 	[param0], %rd18;
	call.uni 
	free, 
	(
	param0
	);
	} // callseq 1
	ret;

}


// ===== COMPILED SASS (sm_100) =====

	.target	sm_100

	.elftype	@"ET_EXEC"


//--------------------- .note.nv.tkinfo           --------------------------
	.section	.note.nv.tkinfo,"",@"SHT_NOTE"
	.sectionflags	@"SHF_NOTE_NV_TKINFO"
	.tkinfo
        /*0018*/ 	.word	0x00000002
        /*0030*/ 	.string	""
        /*0030*/ 	.string	"ptxas"
        /*0030*/ 	.string	"Cuda compilation tools, release 13.0, V13.0.88"
        /*0030*/ 	.string	"Build cuda_13.0.r13.0/compiler.36424714_0"
        /*0030*/ 	.string	"-arch sm_100 -m 64 "



//--------------------- .note.nv.cuinfo           --------------------------
	.section	.note.nv.cuinfo,"",@"SHT_NOTE"
	.sectionflags	@"SHF_NOTE_NV_CUINFO"
        /*0018*/ 	.short	0x0002
        /*001a*/ 	.short	0x0064
        /*001c*/ 	.short	0x0082
	.zero		2


//--------------------- .nv.info                  --------------------------
	.section	.nv.info,"",@"SHT_CUDA_INFO"
	.align	4


	//----- nvinfo : EIATTR_REGCOUNT
	.align		4
        /*0000*/ 	.byte	0x04, 0x2f
        /*0002*/ 	.short	(.L_1 - .L_0)
	.align		4
.L_0:
        /*0004*/ 	.word	index@(_Z13kernelwrapperPiPcS0_iiiii)
        /*0008*/ 	.word	0x00000020


	//----- nvinfo : EIATTR_FRAME_SIZE
	.align		4
.L_1:
        /*000c*/ 	.byte	0x04, 0x11
        /*000e*/ 	.short	(.L_3 - .L_2)
	.align		4
.L_2:
        /*0010*/ 	.word	index@(_Z13kernelwrapperPiPcS0_iiiii)
        /*0014*/ 	.word	0x00000000


	//----- nvinfo : EIATTR_MIN_STACK_SIZE
	.align		4
.L_3:
        /*0018*/ 	.byte	0x04, 0x12
        /*001a*/ 	.short	(.L_5 - .L_4)
	.align		4
.L_4:
        /*001c*/ 	.word	index@(_Z13kernelwrapperPiPcS0_iiiii)
        /*0020*/ 	.word	0x00000000
.L_5:


//--------------------- .nv.compat                --------------------------
	.section	.nv.compat,"",@"SHT_CUDA_COMPAT_INFO"
	.align	4
        /*0000*/ 	.byte	0x02, 0x09, 0x00, 0x00, 0x02, 0x02, 0x01, 0x00, 0x02, 0x05, 0x05, 0x00, 0x03, 0x07, 0x01, 0x01
        /*0010*/ 	.byte	0x02, 0x03, 0x00, 0x00, 0x02, 0x06, 0x01, 0x00, 0x04, 0x0b, 0x08, 0x00, 0x09, 0x00, 0x00, 0x00
        /*0020*/ 	.byte	0x00, 0x00, 0x00, 0x00


//--------------------- .nv.info._Z13kernelwrapperPiPcS0_iiiii --------------------------
	.section	.nv.info._Z13kernelwrapperPiPcS0_iiiii,"",@"SHT_CUDA_INFO"
	.sectionflags	@""
	.align	4


	//----- nvinfo : EIATTR_CUDA_API_VERSION
	.align		4
        /*0000*/ 	.byte	0x04, 0x37
        /*0002*/ 	.short	(.L_7 - .L_6)
.L_6:
        /*0004*/ 	.word	0x00000082


	//----- nvinfo : EIATTR_KPARAM_INFO
	.align		4
.L_7:
        /*0008*/ 	.byte	0x04, 0x17
        /*000a*/ 	.short	(.L_9 - .L_8)
.L_8:
        /*000c*/ 	.word	0x00000000
        /*0010*/ 	.short	0x0007
        /*0012*/ 	.short	0x0028
        /*0014*/ 	.byte	0x00, 0xf0, 0x11, 0x00


	//----- nvinfo : EIATTR_KPARAM_INFO
	.align		4
.L_9:
        /*0018*/ 	.byte	0x04, 0x17
        /*001a*/ 	.short	(.L_11 - .L_10)
.L_10:
        /*001c*/ 	.word	0x00000000
        /*0020*/ 	.short	0x0006
        /*0022*/ 	.short	0x0024
        /*0024*/ 	.byte	0x00, 0xf0, 0x11, 0x00


	//----- nvinfo : EIATTR_KPARAM_INFO
	.align		4
.L_11:
        /*0028*/ 	.byte	0x04, 0x17
        /*002a*/ 	.short	(.L_13 - .L_12)
.L_12:
        /*002c*/ 	.word	0x00000000
        /*0030*/ 	.short	0x0005
        /*0032*/ 	.short	0x0020
        /*0034*/ 	.byte	0x00, 0xf0, 0x11, 0x00


	//----- nvinfo : EIATTR_KPARAM_INFO
	.align		4
.L_13:
        /*0038*/ 	.byte	0x04, 0x17
        /*003a*/ 	.short	(.L_15 - .L_14)
.L_14:
        /*003c*/ 	.word	0x00000000
        /*0040*/ 	.short	0x0004
        /*0042*/ 	.short	0x001c
        /*0044*/ 	.byte	0x00, 0xf0, 0x11, 0x00


	//----- nvinfo : EIATTR_KPARAM_INFO
	.align		4
.L_15:
        /*0048*/ 	.byte	0x04, 0x17
        /*004a*/ 	.short	(.L_17 - .L_16)
.L_16:
        /*004c*/ 	.word	0x00000000
        /*0050*/ 	.short	0x0003
        /*0052*/ 	.short	0x0018
        /*0054*/ 	.byte	0x00, 0xf0, 0x11, 0x00


	//----- nvinfo : EIATTR_KPARAM_INFO
	.align		4
.L_17:
        /*0058*/ 	.byte	0x04, 0x17
        /*005a*/ 	.short	(.L_19 - .L_18)
.L_18:
        /*005c*/ 	.word	0x00000000
        /*0060*/ 	.short	0x0002
        /*0062*/ 	.short	0x0010
        /*0064*/ 	.byte	0x00, 0xf5, 0x21, 0x00


	//----- nvinfo : EIATTR_KPARAM_INFO
	.align		4
.L_19:
        /*0068*/ 	.byte	0x04, 0x17
        /*006a*/ 	.short	(.L_21 - .L_20)
.L_20:
        /*006c*/ 	.word	0x00000000
        /*0070*/ 	.short	0x0001
        /*0072*/ 	.short	0x0008
        /*0074*/ 	.byte	0x00, 0xf5, 0x21, 0x00


	//----- nvinfo : EIATTR_KPARAM_INFO
	.align		4
.L_21:
        /*0078*/ 	.byte	0x04, 0x17
        /*007a*/ 	.short	(.L_23 - .L_22)
.L_22:
        /*007c*/ 	.word	0x00000000
        /*0080*/ 	.short	0x0000
        /*0082*/ 	.short	0x0000
        /*0084*/ 	.byte	0x00, 0xf5, 0x21, 0x00


	//----- nvinfo : EIATTR_SPARSE_MMA_MASK
	.align		4
.L_23:
        /*0088*/ 	.byte	0x03, 0x50
        /*008a*/ 	.short	0x0000


	//----- nvinfo : EIATTR_MAXREG_COUNT
	.align		4
        /*008c*/ 	.byte	0x03, 0x1b
        /*008e*/ 	.short	0x00ff


	//----- nvinfo : EIATTR_EXTERNS
	.align		4
        /*0090*/ 	.byte	0x04, 0x0f
        /*0092*/ 	.short	(.L_25 - .L_24)


	//   ....[0]....
	.align		4
.L_24:
        /*0094*/ 	.word	index@(malloc)


	//   ....[1]....
	.align		4
        /*0098*/ 	.word	index@(free)


	//----- nvinfo : EIATTR_MERCURY_ISA_VERSION
	.align		4
.L_25:
        /*009c*/ 	.byte	0x03, 0x5f
        /*009e*/ 	.short	0x0101


	//----- nvinfo : EIATTR_INT_WARP_WIDE_INSTR_OFFSETS
	.align		4
        /*00a0*/ 	.byte	0x04, 0x31
        /*00a2*/ 	.short	(.L_27 - .L_26)


	//   ....[0]....
.L_26:
        /*00a4*/ 	.word	0x00001520


	//----- nvinfo : EIATTR_VRC_CTA_INIT_COUNT
	.align		4
.L_27:
        /*00a8*/ 	.byte	0x02, 0x4a
	.zero		1
	.zero		1


	//----- nvinfo : EIATTR_SYSCALL_OFFSETS
	.align		4
        /*00ac*/ 	.byte	0x04, 0x46
        /*00ae*/ 	.short	(.L_29 - .L_28)


	//   ....[0]....
.L_28:
        /*00b0*/ 	.word	0x00000110


	//   ....[1]....
        /*00b4*/ 	.word	0x00001670


	//----- nvinfo : EIATTR_EXIT_INSTR_OFFSETS
	.align		4
.L_29:
        /*00b8*/ 	.byte	0x04, 0x1c
        /*00ba*/ 	.short	(.L_31 - .L_30)


	//   ....[0]....
.L_30:
        /*00bc*/ 	.word	0x00001680


	//----- nvinfo : EIATTR_CRS_STACK_SIZE
	.align		4
.L_31:
        /*00c0*/ 	.byte	0x04, 0x1e
        /*00c2*/ 	.short	(.L_33 - .L_32)
.L_32:
        /*00c4*/ 	.word	0x00000000


	//----- nvinfo : EIATTR_CBANK_PARAM_SIZE
	.align		4
.L_33:
        /*00c8*/ 	.byte	0x03, 0x19
        /*00ca*/ 	.short	0x002c


	//----- nvinfo : EIATTR_PARAM_CBANK
	.align		4
        /*00cc*/ 	.byte	0x04, 0x0a
        /*00ce*/ 	.short	(.L_35 - .L_34)
	.align		4
.L_34:
        /*00d0*/ 	.word	index@(.nv.constant0._Z13kernelwrapperPiPcS0_iiiii)
        /*00d4*/ 	.short	0x0380
        /*00d6*/ 	.short	0x002c


	//----- nvinfo : EIATTR_SW_WAR
	.align		4
.L_35:
        /*00d8*/ 	.byte	0x04, 0x36
        /*00da*/ 	.short	(.L_37 - .L_36)
.L_36:
        /*00dc*/ 	.word	0x00000008
.L_37:


//--------------------- .nv.callgraph             --------------------------
	.section	.nv.callgraph,"",@"SHT_CUDA_CALLGRAPH"
	.align	4
	.sectionentsize	8
	.align		4
        /*0000*/ 	.word	0x00000000
	.align		4
        /*0004*/ 	.word	0xffffffff
	.align		4
        /*0008*/ 	.word	index@(_Z13kernelwrapperPiPcS0_iiiii)
	.align		4
        /*000c*/ 	.word	index@(free)
	.align		4
        /*0010*/ 	.word	index@(_Z13kernelwrapperPiPcS0_iiiii)
	.align		4
        /*0014*/ 	.word	index@(malloc)
	.align		4
        /*0018*/ 	.word	0x00000000
	.align		4
        /*001c*/ 	.word	0xfffffffe
	.align		4
        /*0020*/ 	.word	0x00000000
	.align		4
        /*0024*/ 	.word	0xfffffffd
	.align		4
        /*0028*/ 	.word	0x00000000
	.align		4
        /*002c*/ 	.word	0xfffffffc


//--------------------- .nv.constant4             --------------------------
	.section	.nv.constant4,"a",@progbits
	.align	8
	.align		8
.nv.constant4:
        /*0000*/ 	.dword	malloc
	.align		8
        /*0008*/ 	.dword	free


//--------------------- .text._Z13kernelwrapperPiPcS0_iiiii --------------------------
	.section	.text._Z13kernelwrapperPiPcS0_iiiii,"ax",@progbits
	.align	128
        .global         _Z13kernelwrapperPiPcS0_iiiii
        .type           _Z13kernelwrapperPiPcS0_iiiii,@function
        .size           _Z13kernelwrapperPiPcS0_iiiii,(.L_x_27 - _Z13kernelwrapperPiPcS0_iiiii)
        .other          _Z13kernelwrapperPiPcS0_iiiii,@"STO_CUDA_ENTRY STV_DEFAULT"
_Z13kernelwrapperPiPcS0_iiiii:
.text._Z13kernelwrapperPiPcS0_iiiii:
[----:B------:R-:W0:Y:S01]  /*0000*/  LDC R1, c[0x0][0x37c] ;  /* 0x0000df00ff017b82 */ /* 0x000e220000000800 */
[----:B------:R-:W1:Y:S01]  /*0010*/  S2R R9, SR_TID.X ;  /* 0x0000000000097919 */ /* 0x000e620000002100 */
[----:B------:R-:W2:Y:S06]  /*0020*/  LDCU UR6, c[0x0][0x39c] ;  /* 0x00007380ff0677ac */ /* 0x000eac0008000800 */
[----:B------:R-:W1:Y:S01]  /*0030*/  S2UR UR7, SR_CTAID.X ;  /* 0x00000000000779c3 */ /* 0x000e620000002500 */
[----:B------:R-:W-:Y:S01]  /*0040*/  MOV R0, 0x0 ;  /* 0x0000000000007802 */ /* 0x000fe20000000f00 */
[----:B------:R-:W-:Y:S01]  /*0050*/  UMOV UR4, 0x4 ;  /* 0x0000000400047882 */ /* 0x000fe20000000000 */
[----:B------:R-:W-:-:S05]  /*0060*/  UMOV UR5, 0x0 ;  /* 0x0000000000057882 */ /* 0x000fca0000000000 */
[----:B------:R-:W1:Y:S08]  /*0070*/  LDC R16, c[0x0][0x360] ;  /* 0x0000d800ff107b82 */ /* 0x000e700000000800 */
[----:B------:R3:W4:Y:S01]  /*0080*/  LDC.64 R2, c[0x4][R0] ;  /* 0x0100000000027b82 */ /* 0x0007220000000a00 */
[----:B--2---:R-:W-:-:S06]  /*0090*/  UIMAD.WIDE UR4, UR6, 0x4, UR4 ;  /* 0x00000004060478a5 */ /* 0x004fcc000f8e0204 */
[----:B------:R-:W-:Y:S02]  /*00a0*/  IMAD.U32 R7, RZ, RZ, UR5 ;  /* 0x00000005ff077e24 */ /* 0x000fe4000f8e00ff */
[----:B------:R-:W-:Y:S02]  /*00b0*/  IMAD.U32 R5, RZ, RZ, UR5 ;  /* 0x00000005ff057e24 */ /* 0x000fe4000f8e00ff */
[----:B------:R-:W-:Y:S02]  /*00c0*/  IMAD.U32 R4, RZ, RZ, UR4 ;  /* 0x00000004ff047e24 */ /* 0x000fe4000f8e00ff */
[----:B------:R-:W-:Y:S02]  /*00d0*/  IMAD.U32 R6, RZ, RZ, UR4 ;  /* 0x00000004ff067e24 */ /* 0x000fe4000f8e00ff */
[----:B------:R-:W-:Y:S02]  /*00e0*/  IMAD.MOV.U32 R5, RZ, RZ, R7 ;  /* 0x000000ffff057224 */ /* 0x000fe400078e0007 */
[----:B01-3--:R-:W-:-:S07]  /*00f0*/  IMAD R16, R16, UR7, R9 ;  /* 0x0000000710107c24 */ /* 0x00bfce000f8e0209 */
[----:B------:R-:W-:-:S07]  /*0100*/  LEPC R20, `(.L_x_0) ;  /* 0x000000001014794e */ /* 0x000fce0000000000 */
[----:B----4-:R-:W-:Y:S05]  /*0110*/  CALL.ABS.NOINC R2 ;  /* 0x0000000002007343 */ /* 0x010fea0003c00000 */
.L_x_0:
[----:B------:R-:W0:Y:S01]  /*0120*/  LDCU UR4, c[0x0][0x3a4] ;  /* 0x00007480ff0477ac */ /* 0x000e220008000800 */
[----:B------:R-:W-:Y:S01]  /*0130*/  BSSY B1, `(.L_x_1) ;  /* 0x0000150000017945 */ /* 0x000fe20003800000 */
[----:B0-----:R-:W-:-:S13]  /*0140*/  ISETP.GE.AND P0, PT, R16, UR4, PT ;  /* 0x0000000410007c0c */ /* 0x001fda000bf06270 */
[----:B------:R-:W-:Y:S05]  /*0150*/  @P0 BRA `(.L_x_2) ;  /* 0x0000001400340947 */ /* 0x000fea0003800000 */
[----:B------:R-:W0:Y:S01]  /*0160*/  LDC R0, c[0x0][0x3a0] ;  /* 0x0000e800ff007b82 */ /* 0x000e220000000800 */
[----:B------:R-:W1:Y:S07]  /*0170*/  LDCU UR4, c[0x0][0x39c] ;  /* 0x00007380ff0477ac */ /* 0x000e6e0008000800 */
[----:B------:R-:W2:Y:S01]  /*0180*/  LDC.64 R20, c[0x0][0x358] ;  /* 0x0000d600ff147b82 */ /* 0x000ea20000000a00 */
[----:B-1----:R-:W-:Y:S01]  /*0190*/  IMAD.U32 R15, RZ, RZ, UR4 ;  /* 0x00000004ff0f7e24 */ /* 0x002fe2000f8e00ff */
[----:B0-----:R-:W-:-:S07]  /*01a0*/  SHF.R.S32.HI R0, RZ, 0x1f, R0 ;  /* 0x0000001fff007819 */ /* 0x001fce0000011400 */
.L_x_24:
[----:B------:R-:W-:Y:S05]  /*01b0*/  YIELD ;  /* 0x0000000000007946 */ /* 0x000fea0003800000 */
[----:B0-----:R-:W0:Y:S01]  /*01c0*/  LDCU UR4, c[0x0][0x3a4] ;  /* 0x00007480ff0477ac */ /* 0x001e220008000800 */
[----:B------:R-:W-:Y:S01]  /*01d0*/  BSSY.RECONVERGENT B0, `(.L_x_3) ;  /* 0x000012b000007945 */ /* 0x000fe20003800200 */
[----:B-1----:R-:W1:Y:S01]  /*01e0*/  LDCU UR5, c[0x0][0x39c] ;  /* 0x00007380ff0577ac */ /* 0x002e620008000800 */
[----:B0-----:R-:W-:-:S04]  /*01f0*/  IADD3 R2, PT, PT, -R16, UR4, RZ ;  /* 0x0000000410027c10 */ /* 0x001fc8000fffe1ff */
[----:B-1----:R-:W-:-:S04]  /*0200*/  ISETP.GE.AND P0, PT, R2, UR5, PT ;  /* 0x0000000502007c0c */ /* 0x002fc8000bf06270 */
[----:B------:R-:W-:-:S04]  /*0210*/  SEL R15, R2, R15, !P0 ;  /* 0x0000000f020f7207 */ /* 0x000fc80004000000 */
[----:B------:R-:W-:-:S13]  /*0220*/  ISETP.NE.AND P0, PT, R15, RZ, PT ;  /* 0x000000ff0f00720c */ /* 0x000fda0003f05270 */
[----:B---34-:R-:W-:Y:S05]  /*0230*/  @!P0 BRA `(.L_x_4) ;  /* 0x0000001000908947 */ /* 0x018fea0003800000 */
[----:B------:R-:W-:Y:S01]  /*0240*/  IMAD.MOV.U32 R14, RZ, RZ, 0x1 ;  /* 0x00000001ff0e7424 */ /* 0x000fe200078e00ff */
[----:B------:R-:W-:Y:S01]  /*0250*/  BSSY.RECONVERGENT B2, `(.L_x_5) ;  /* 0x0000045000027945 */ /* 0x000fe20003800200 */
[----:B------:R-:W-:-:S03]  /*0260*/  IMAD.MOV.U32 R7, RZ, RZ, 0x1 ;  /* 0x00000001ff077424 */ /* 0x000fc600078e00ff */
[----:B------:R-:W-:-:S05]  /*0270*/  VIADDMNMX.U32 R14, R15, R14, 0x2, !PT ;  /* 0x000000020f0e7446 */ /* 0x000fca000780000e */
[C---:B------:R-:W-:Y:S02]  /*0280*/  VIADD R18, R14.reuse, 0xfffffffe ;  /* 0xfffffffe0e127836 */ /* 0x040fe40000000000 */
[----:B------:R-:W-:-:S03]  /*0290*/  VIADD R17, R14, 0xffffffff ;  /* 0xffffffff0e117836 */ /* 0x000fc60000000000 */
[----:B------:R-:W-:Y:S02]  /*02a0*/  ISETP.GE.U32.AND P0, PT, R18, 0xf, PT ;  /* 0x0000000f1200780c */ /* 0x000fe40003f06070 */
[----:B------:R-:W-:-:S11]  /*02b0*/  LOP3.LUT R8, R17, 0xf, RZ, 0xc0, !PT ;  /* 0x0000000f11087812 */ /* 0x000fd600078ec0ff */
[----:B------:R-:W-:Y:S05]  /*02c0*/  @!P0 BRA `(.L_x_6) ;  /* 0x0000000000f48947 */ /* 0x000fea0003800000 */
[----:B------:R-:W-:Y:S01]  /*02d0*/  IADD3 R10, P0, PT, R4, 0x20, RZ ;  /* 0x00000020040a7810 */ /* 0x000fe20007f1e0ff */
[----:B------:R-:W-:Y:S01]  /*02e0*/  BSSY.RECONVERGENT B3, `(.L_x_7) ;  /* 0x000003a000037945 */ /* 0x000fe20003800200 */
[----:B------:R-:W-:Y:S01]  /*02f0*/  LOP3.LUT R6, R17, 0xfffffff0, RZ, 0xc0, !PT ;  /* 0xfffffff011067812 */ /* 0x000fe200078ec0ff */
[----:B------:R-:W-:Y:S02]  /*0300*/  IMAD.MOV.U32 R7, RZ, RZ, RZ ;  /* 0x000000ffff077224 */ /* 0x000fe400078e00ff */
[----:B------:R-:W-:-:S08]  /*0310*/  IMAD.X R11, RZ, RZ, R5, P0 ;  /* 0x000000ffff0b7224 */ /* 0x000fd000000e0605 */
.L_x_8:
[C---:B--2---:R-:W-:Y:S01]  /*0320*/  R2UR UR4, R20.reuse ;  /* 0x00000000140472ca */ /* 0x044fe200000e0000 */
[----:B---3--:R-:W-:Y:S01]  /*0330*/  IMAD.MOV.U32 R2, RZ, RZ, R10 ;  /* 0x000000ffff027224 */ /* 0x008fe200078e000a */
[----:B------:R-:W-:Y:S01]  /*0340*/  R2UR UR5, R21 ;  /* 0x00000000150572ca */ /* 0x000fe200000e0000 */
[----:B------:R-:W-:Y:S01]  /*0350*/  IMAD.MOV.U32 R3, RZ, RZ, R11 ;  /* 0x000000ffff037224 */ /* 0x000fe200078e000b */
[C---:B------:R-:W-:Y:S01]  /*0360*/  R2UR UR6, R20.reuse ;  /* 0x00000000140672ca */ /* 0x040fe200000e0000 */
[----:B------:R-:W-:Y:S01]  /*0370*/  VIADD R9, R7, 0x1 ;  /* 0x0000000107097836 */ /* 0x000fe20000000000 */
[----:B------:R-:W-:Y:S01]  /*0380*/  R2UR UR7, R21 ;  /* 0x00000000150772ca */ /* 0x000fe200000e0000 */
[C---:B------:R-:W-:Y:S01]  /*0390*/  VIADD R11, R7.reuse, 0x2 ;  /* 0x00000002070b7836 */ /* 0x040fe20000000000 */
[C---:B------:R-:W-:Y:S01]  /*03a0*/  R2UR UR8, R20.reuse ;  /* 0x00000000140872ca */ /* 0x040fe200000e0000 */
[----:B------:R-:W-:Y:S01]  /*03b0*/  VIADD R13, R7, 0x3 ;  /* 0x00000003070d7836 */ /* 0x000fe20000000000 */
[----:B------:R-:W-:Y:S01]  /*03c0*/  R2UR UR9, R21 ;  /* 0x00000000150972ca */ /* 0x000fe200000e0000 */
[C---:B------:R-:W-:Y:S01]  /*03d0*/  VIADD R19, R7.reuse, 0x4 ;  /* 0x0000000407137836 */ /* 0x040fe20000000000 */
[C---:B------:R-:W-:Y:S01]  /*03e0*/  R2UR UR10, R20.reuse ;  /* 0x00000000140a72ca */ /* 0x040fe200000e0000 */
[----:B------:R-:W-:Y:S01]  /*03f0*/  VIADD R23, R7, 0x5 ;  /* 0x0000000507177836 */ /* 0x000fe20000000000 */
[----:B------:R-:W-:Y:S01]  /*0400*/  R2UR UR11, R21 ;  /* 0x00000000150b72ca */ /* 0x000fe200000e0000 */
[----:B------:R0:W-:Y:S01]  /*0410*/  ST.E desc[UR4][R2.64+-0x1c], R9 ;  /* 0xffffe40902007985 */ /* 0x0001e2000c101904 */
[C---:B------:R-:W-:Y:S01]  /*0420*/  R2UR UR12, R20.reuse ;  /* 0x00000000140c72ca */ /* 0x040fe200000e0000 */
[----:B------:R-:W-:Y:S01]  /*0430*/  VIADD R25, R7, 0x6 ;  /* 0x0000000607197836 */ /* 0x000fe20000000000 */
[----:B------:R-:W-:Y:S01]  /*0440*/  R2UR UR13, R21 ;  /* 0x00000000150d72ca */ /* 0x000fe200000e0000 */
[----:B------:R-:W-:Y:S01]  /*0450*/  VIADD R27, R7, 0x8 ;  /* 0x00000008071b7836 */ /* 0x000fe20000000000 */
[----:B------:R-:W-:Y:S01]  /*0460*/  R2UR UR14, R20 ;  /* 0x00000000140e72ca */ /* 0x000fe200000e0000 */
[----:B------:R1:W-:Y:S01]  /*0470*/  ST.E desc[UR6][R2.64+-0x18], R11 ;  /* 0xffffe80b02007985 */ /* 0x0003e2000c101906 */
[----:B------:R-:W-:-:S02]  /*0480*/  R2UR UR15, R21 ;  /* 0x00000000150f72ca */ /* 0x000fc400000e0000 */
[C---:B------:R-:W-:Y:S01]  /*0490*/  R2UR UR16, R20.reuse ;  /* 0x00000000141072ca */ /* 0x040fe200000e0000 */
[----:B------:R2:W-:Y:S01]  /*04a0*/  ST.E desc[UR8][R2.64+-0x14], R13 ;  /* 0xffffec0d02007985 */ /* 0x0005e2000c101908 */
[----:B------:R-:W-:Y:S01]  /*04b0*/  R2UR UR17, R21 ;  /* 0x00000000151172ca */ /* 0x000fe200000e0000 */
[----:B0-----:R-:W-:Y:S01]  /*04c0*/  VIADD R9, R7, 0x7 ;  /* 0x0000000707097836 */ /* 0x001fe20000000000 */
[----:B------:R-:W-:Y:S01]  /*04d0*/  R2UR UR18, R20 ;  /* 0x00000000141272ca */ /* 0x000fe200000e0000 */
[----:B------:R0:W-:Y:S01]  /*04e0*/  ST.E desc[UR10][R2.64+-0x10], R19 ;  /* 0xfffff01302007985 */ /* 0x0001e2000c10190a */
[----:B------:R-:W-:Y:S02]  /*04f0*/  R2UR UR19, R21 ;  /* 0x00000000151372ca */ /* 0x000fe400000e0000 */
[----:B------:R-:W-:Y:S01]  /*0500*/  IADD3 R10, P1, PT, R2, 0x40, RZ ;  /* 0x00000040020a7810 */ /* 0x000fe20007f3e0ff */
[----:B------:R3:W-:Y:S01]  /*0510*/  ST.E desc[UR12][R2.64+-0xc], R23 ;  /* 0xfffff41702007985 */ /* 0x0007e2000c10190c */
[----:B-1----:R-:W-:-:S03]  /*0520*/  VIADD R11, R7, 0x9 ;  /* 0x00000009070b7836 */ /* 0x002fc60000000000 */
[----:B------:R1:W-:Y:S01]  /*0530*/  ST.E desc[UR14][R2.64+-0x8], R25 ;  /* 0xfffff81902007985 */ /* 0x0003e2000c10190e */
[----:B--2---:R-:W-:-:S03]  /*0540*/  VIADD R13, R7, 0xa ;  /* 0x0000000a070d7836 */ /* 0x004fc60000000000 */
[----:B------:R2:W-:Y:S01]  /*0550*/  ST.E desc[UR4][R2.64+-0x4], R9 ;  /* 0xfffffc0902007985 */ /* 0x0005e2000c101904 */
[----:B0-----:R-:W-:-:S03]  /*0560*/  VIADD R19, R7, 0xb ;  /* 0x0000000b07137836 */ /* 0x001fc60000000000 */
[----:B------:R0:W-:Y:S01]  /*0570*/  ST.E desc[UR16][R2.64], R27 ;  /* 0x0000001b02007985 */ /* 0x0001e2000c101910 */
[C---:B---3--:R-:W-:Y:S02]  /*0580*/  VIADD R23, R7.reuse, 0xd ;  /* 0x0000000d07177836 */ /* 0x048fe40000000000 */
[C---:B-1----:R-:W-:Y:S01]  /*0590*/  VIADD R25, R7.reuse, 0xe ;  /* 0x0000000e07197836 */ /* 0x042fe20000000000 */
[----:B------:R1:W-:Y:S01]  /*05a0*/  ST.E desc[UR6][R2.64+0x4], R11 ;  /* 0x0000040b02007985 */ /* 0x0003e2000c101906 */
[----:B--2---:R-:W-:-:S03]  /*05b0*/  VIADD R9, R7, 0xc ;  /* 0x0000000c07097836 */ /* 0x004fc60000000000 */
[----:B------:R3:W-:Y:S01]  /*05c0*/  ST.E desc[UR8][R2.64+0x8], R13 ;  /* 0x0000080d02007985 */ /* 0x0007e2000c101908 */
[----:B0-----:R-:W-:-:S03]  /*05d0*/  VIADD R27, R7, 0xf ;  /* 0x0000000f071b7836 */ /* 0x001fc60000000000 */
[----:B------:R3:W-:Y:S01]  /*05e0*/  ST.E desc[UR10][R2.64+0xc], R19 ;  /* 0x00000c1302007985 */ /* 0x0007e2000c10190a */
[----:B------:R-:W-:-:S03]  /*05f0*/  VIADD R7, R7, 0x10 ;  /* 0x0000001007077836 */ /* 0x000fc60000000000 */
[----:B------:R3:W-:Y:S01]  /*0600*/  ST.E desc[UR4][R2.64+0x10], R9 ;  /* 0x0000100902007985 */ /* 0x0007e2000c101904 */
[----:B-1----:R-:W-:Y:S01]  /*0610*/  IMAD.X R11, RZ, RZ, R3, P1 ;  /* 0x000000ffff0b7224 */ /* 0x002fe200008e0603 */
[----:B------:R-:W-:Y:S02]  /*0620*/  ISETP.NE.AND P0, PT, R7, R6, PT ;  /* 0x000000060700720c */ /* 0x000fe40003f05270 */
[----:B------:R3:W-:Y:S04]  /*0630*/  ST.E desc[UR12][R2.64+0x14], R23 ;  /* 0x0000141702007985 */ /* 0x0007e8000c10190c */
[----:B------:R3:W-:Y:S04]  /*0640*/  ST.E desc[UR14][R2.64+0x18], R25 ;  /* 0x0000181902007985 */ /* 0x0007e8000c10190e */
[----:B------:R3:W-:Y:S04]  /*0650*/  ST.E desc[UR16][R2.64+0x1c], R27 ;  /* 0x00001c1b02007985 */ /* 0x0007e8000c101910 */
[----:B------:R3:W-:Y:S01]  /*0660*/  ST.E desc[UR18][R2.64+0x20], R7 ;  /* 0x0000200702007985 */ /* 0x0007e2000c101912 */
[----:B------:R-:W-:Y:S05]  /*0670*/  @P0 BRA `(.L_x_8) ;  /* 0xfffffffc00280947 */ /* 0x000fea000383ffff */
[----:B------:R-:W-:Y:S05]  /*0680*/  BSYNC.RECONVERGENT B3 ;  /* 0x0000000000037941 */ /* 0x000fea0003800200 */
.L_x_7:
[----:B---3--:R-:W-:-:S07]  /*0690*/  VIADD R7, R7, 0x1 ;  /* 0x0000000107077836 */ /* 0x008fce0000000000 */
.L_x_6:
[----:B------:R-:W-:Y:S05]  /*06a0*/  BSYNC.RECONVERGENT B2 ;  /* 0x0000000000027941 */ /* 0x000fea0003800200 */
.L_x_5:
[----:B------:R-:W-:Y:S01]  /*06b0*/  ISETP.NE.AND P0, PT, R8, RZ, PT ;  /* 0x000000ff0800720c */ /* 0x000fe20003f05270 */
[----:B------:R-:W-:-:S12]  /*06c0*/  BSSY.RECONVERGENT B2, `(.L_x_9) ;  /* 0x0000051000027945 */ /* 0x000fd80003800200 */
[----:B------:R-:W-:Y:S05]  /*06d0*/  @!P0 BRA `(.L_x_10) ;  /* 0x00000004003c8947 */ /* 0x000fea0003800000 */
[----:B------:R-:W-:Y:S01]  /*06e0*/  ISETP.GE.U32.AND P0, PT, R8, 0x8, PT ;  /* 0x000000080800780c */ /* 0x000fe20003f06070 */
[----:B------:R-:W-:Y:S01]  /*06f0*/  BSSY.RECONVERGENT B3, `(.L_x_11) ;  /* 0x0000025000037945 */ /* 0x000fe20003800200 */
[----:B------:R-:W-:-:S04]  /*0700*/  LOP3.LUT R6, R17, 0x7, RZ, 0xc0, !PT ;  /* 0x0000000711067812 */ /* 0x000fc800078ec0ff */
[----:B------:R-:W-:-:S07]  /*0710*/  ISETP.NE.AND P1, PT, R6, RZ, PT ;  /* 0x000000ff0600720c */ /* 0x000fce0003f25270 */
[----:B------:R-:W-:Y:S06]  /*0720*/  @!P0 BRA `(.L_x_12) ;  /* 0x0000000000848947 */ /* 0x000fec0003800000 */
[C---:B--2---:R-:W-:Y:S01]  /*0730*/  R2UR UR6, R20.reuse ;  /* 0x00000000140672ca */ /* 0x044fe200000e0000 */
[----:B------:R-:W-:Y:S01]  /*0740*/  VIADD R9, R7, 0x1 ;  /* 0x0000000107097836 */ /* 0x000fe20000000000 */
[----:B------:R-:W-:Y:S01]  /*0750*/  R2UR UR7, R21 ;  /* 0x00000000150772ca */ /* 0x000fe200000e0000 */
[----:B------:R-:W-:Y:S01]  /*0760*/  IMAD.WIDE.U32 R2, R7, 0x4, R4 ;  /* 0x0000000407027825 */ /* 0x000fe200078e0004 */
[C---:B------:R-:W-:Y:S02]  /*0770*/  R2UR UR8, R20.reuse ;  /* 0x00000000140872ca */ /* 0x040fe400000e0000 */
        /* <DEDUP_REMOVED lines=13> */
[----:B------:R-:W-:Y:S01]  /*0850*/  ST.E desc[UR6][R2.64+0x4], R9 ;  /* 0x0000040902007985 */ /* 0x000fe2000c101906 */
[----:B------:R-:W-:-:S02]  /*0860*/  R2UR UR16, R20 ;  /* 0x00000000141072ca */ /* 0x000fc400000e0000 */
[C---:B------:R-:W-:Y:S01]  /*0870*/  R2UR UR17, R21.reuse ;  /* 0x00000000151172ca */ /* 0x040fe200000e0000 */
[----:B------:R-:W-:Y:S01]  /*0880*/  ST.E desc[UR8][R2.64+0x8], R11 ;  /* 0x0000080b02007985 */ /* 0x000fe2000c101908 */
[C---:B------:R-:W-:Y:S02]  /*0890*/  R2UR UR18, R20.reuse ;  /* 0x00000000141272ca */ /* 0x040fe400000e0000 */
[C---:B------:R-:W-:Y:S01]  /*08a0*/  R2UR UR19, R21.reuse ;  /* 0x00000000151372ca */ /* 0x040fe200000e0000 */
[----:B------:R-:W-:Y:S01]  /*08b0*/  ST.E desc[UR10][R2.64+0xc], R13 ;  /* 0x00000c0d02007985 */ /* 0x000fe2000c10190a */
[----:B------:R-:W-:Y:S02]  /*08c0*/  R2UR UR4, R20 ;  /* 0x00000000140472ca */ /* 0x000fe400000e0000 */
[----:B------:R-:W-:Y:S01]  /*08d0*/  R2UR UR5, R21 ;  /* 0x00000000150572ca */ /* 0x000fe200000e0000 */
[----:B------:R-:W-:Y:S04]  /*08e0*/  ST.E desc[UR12][R2.64+0x10], R19 ;  /* 0x0000101302007985 */ /* 0x000fe8000c10190c */
[----:B------:R-:W-:Y:S04]  /*08f0*/  ST.E desc[UR14][R2.64+0x14], R23 ;  /* 0x0000141702007985 */ /* 0x000fe8000c10190e */
[----:B------:R-:W-:Y:S04]  /*0900*/  ST.E desc[UR16][R2.64+0x18], R25 ;  /* 0x0000181902007985 */ /* 0x000fe8000c101910 */
[----:B------:R-:W-:Y:S04]  /*0910*/  ST.E desc[UR18][R2.64+0x1c], R27 ;  /* 0x00001c1b02007985 */ /* 0x000fe8000c101912 */
[----:B------:R0:W-:Y:S02]  /*0920*/  ST.E desc[UR4][R2.64], R7 ;  /* 0x0000000702007985 */ /* 0x0001e4000c101904 */
[----:B0-----:R-:W-:-:S07]  /*0930*/  VIADD R7, R7, 0x8 ;  /* 0x0000000807077836 */ /* 0x001fce0000000000 */
.L_x_12:
[----:B------:R-:W-:Y:S05]  /*0940*/  BSYNC.RECONVERGENT B3 ;  /* 0x0000000000037941 */ /* 0x000fea0003800200 */
.L_x_11:
        /* <DEDUP_REMOVED lines=13> */
[----:B------:R-:W-:Y:S01]  /*0a20*/  R2UR UR10, R20 ;  /* 0x00000000140a72ca */ /* 0x000fe200000e0000 */
[----:B------:R-:W-:Y:S01]  /*0a30*/  VIADD R13, R7, 0x3 ;  /* 0x00000003070d7836 */ /* 0x000fe20000000000 */
[----:B------:R-:W-:-:S02]  /*0a40*/  R2UR UR11, R21 ;  /* 0x00000000150b72ca */ /* 0x000fc400000e0000 */
[----:B------:R-:W-:Y:S02]  /*0a50*/  R2UR UR4, R20 ;  /* 0x00000000140472ca */ /* 0x000fe400000e0000 */
[----:B------:R-:W-:Y:S01]  /*0a60*/  R2UR UR5, R21 ;  /* 0x00000000150572ca */ /* 0x000fe200000e0000 */
[----:B------:R-:W-:Y:S04]  /*0a70*/  ST.E desc[UR6][R2.64+0x4], R9 ;  /* 0x0000040902007985 */ /* 0x000fe8000c101906 */
[----:B------:R-:W-:Y:S04]  /*0a80*/  ST.E desc[UR8][R2.64+0x8], R11 ;  /* 0x0000080b02007985 */ /* 0x000fe8000c101908 */
[----:B------:R-:W-:Y:S04]  /*0a90*/  ST.E desc[UR10][R2.64+0xc], R13 ;  /* 0x00000c0d02007985 */ /* 0x000fe8000c10190a */
[----:B------:R0:W-:Y:S02]  /*0aa0*/  ST.E desc[UR4][R2.64], R7 ;  /* 0x0000000702007985 */ /* 0x0001e4000c101904 */
[----:B0-----:R-:W-:-:S07]  /*0ab0*/  VIADD R7, R7, 0x4 ;  /* 0x0000000407077836 */ /* 0x001fce0000000000 */
.L_x_14:
[----:B------:R-:W-:Y:S05]  /*0ac0*/  BSYNC.RECONVERGENT B3 ;  /* 0x0000000000037941 */ /* 0x000fea0003800200 */
.L_x_13:
[----:B------:R-:W-:Y:S05]  /*0ad0*/  @!P1 BRA `(.L_x_10) ;  /* 0x00000000003c9947 */ /* 0x000fea0003800000 */
[----:B--2---:R-:W-:Y:S01]  /*0ae0*/  R2UR UR4, R20 ;  /* 0x00000000140472ca */ /* 0x004fe200000e0000 */
[----:B------:R-:W-:Y:S01]  /*0af0*/  IMAD.WIDE.U32 R2, R7, 0x4, R4 ;  /* 0x0000000407027825 */ /* 0x000fe200078e0004 */
[----:B------:R-:W-:Y:S02]  /*0b00*/  R2UR UR5, R21 ;  /* 0x00000000150572ca */ /* 0x000fe400000e0000 */
[----:B------:R-:W-:-:S11]  /*0b10*/  ISETP.NE.AND P0, PT, R8, 0x1, PT ;  /* 0x000000010800780c */ /* 0x000fd60003f05270 */
[----:B------:R0:W-:Y:S02]  /*0b20*/  ST.E desc[UR4][R2.64], R7 ;  /* 0x0000000702007985 */ /* 0x0001e4000c101904 */
[----:B------:R-:W-:Y:S05]  /*0b30*/  @!P0 BRA `(.L_x_10) ;  /* 0x0000000000248947 */ /* 0x000fea0003800000 */
[----:B------:R-:W-:Y:S01]  /*0b40*/  ISETP.NE.AND P0, PT, R8, 0x2, PT ;  /* 0x000000020800780c */ /* 0x000fe20003f05270 */
[----:B------:R-:W-:Y:S01]  /*0b50*/  VIADD R9, R7, 0x1 ;  /* 0x0000000107097836 */ /* 0x000fe20000000000 */
[----:B------:R-:W-:Y:S02]  /*0b60*/  R2UR UR4, R20 ;  /* 0x00000000140472ca */ /* 0x000fe400000e0000 */
[----:B------:R-:W-:-:S09]  /*0b70*/  R2UR UR5, R21 ;  /* 0x00000000150572ca */ /* 0x000fd200000e0000 */
[----:B------:R-:W-:Y:S01]  /*0b80*/  @P0 R2UR UR6, R20 ;  /* 0x00000000140602ca */ /* 0x000fe200000e0000 */
[----:B0-----:R-:W-:Y:S01]  /*0b90*/  @P0 VIADD R7, R7, 0x2 ;  /* 0x0000000207070836 */ /* 0x001fe20000000000 */
[----:B------:R-:W-:Y:S02]  /*0ba0*/  @P0 R2UR UR7, R21 ;  /* 0x00000000150702ca */ /* 0x000fe400000e0000 */
[----:B------:R1:W-:Y:S11]  /*0bb0*/  ST.E desc[UR4][R2.64+0x4], R9 ;  /* 0x0000040902007985 */ /* 0x0003f6000c101904 */
[----:B------:R1:W-:Y:S02]  /*0bc0*/  @P0 ST.E desc[UR6][R2.64+0x8], R7 ;  /* 0x0000080702000985 */ /* 0x0003e4000c101906 */
.L_x_10:
[----:B------:R-:W-:Y:S05]  /*0bd0*/  BSYNC.RECONVERGENT B2 ;  /* 0x0000000000027941 */ /* 0x000fea0003800200 */
.L_x_9:
[C---:B------:R-:W-:Y:S01]  /*0be0*/  LOP3.LUT R22, R17.reuse, 0x3, RZ, 0xc0, !PT ;  /* 0x0000000311167812 */ /* 0x040fe200078ec0ff */
[----:B------:R-:W-:Y:S01]  /*0bf0*/  IMAD.MOV.U32 R19, RZ, RZ, 0x1 ;  /* 0x00000001ff137424 */ /* 0x000fe200078e00ff */
[----:B------:R-:W-:Y:S02]  /*0c00*/  LOP3.LUT R17, R17, 0xfffffffc, RZ, 0xc0, !PT ;  /* 0xfffffffc11117812 */ /* 0x000fe400078ec0ff */
[----:B------:R-:W-:-:S07]  /*0c10*/  SHF.R.S32.HI R23, RZ, 0x1f, R16 ;  /* 0x0000001fff177819 */ /* 0x000fce0000011410 */
.L_x_21:
[----:B0-----:R-:W0:Y:S01]  /*0c20*/  LDCU.64 UR4, c[0x0][0x388] ;  /* 0x00007100ff0477ac */ /* 0x001e220008000a00 */
[----:B--2---:R-:W-:Y:S01]  /*0c30*/  R2UR UR6, R20 ;  /* 0x00000000140672ca */ /* 0x004fe200000e0000 */
[----:B-1----:R-:W-:Y:S01]  /*0c40*/  VIADD R25, R19, 0xffffffff ;  /* 0xffffffff13197836 */ /* 0x002fe20000000000 */
[----:B------:R-:W-:Y:S01]  /*0c50*/  R2UR UR7, R21 ;  /* 0x00000000150772ca */ /* 0x000fe200000e0000 */
[----:B------:R-:W-:Y:S01]  /*0c60*/  BSSY.RECONVERGENT B2, `(.L_x_15) ;  /* 0x0000043000027945 */ /* 0x000fe20003800200 */
[----:B------:R-:W-:Y:S01]  /*0c70*/  ISETP.GE.U32.AND P0, PT, R18, 0x3, PT ;  /* 0x000000031200780c */ /* 0x000fe20003f06070 */
[----:B------:R-:W-:Y:S02]  /*0c80*/  IMAD.MOV.U32 R29, RZ, RZ, 0x1 ;  /* 0x00000001ff1d7424 */ /* 0x000fe400078e00ff */
[----:B---3--:R-:W-:-:S08]  /*0c90*/  IMAD.MOV.U32 R13, RZ, RZ, R19 ;  /* 0x000000ffff0d7224 */ /* 0x008fd000078e0013 */
[----:B------:R2:W-:Y:S01]  /*0ca0*/  ST.E desc[UR6][R4.64], R19 ;  /* 0x0000001304007985 */ /* 0x0005e2000c101906 */
[----:B01----:R-:W-:-:S04]  /*0cb0*/  IADD3 R2, P1, P2, R25, UR4, R16 ;  /* 0x0000000419027c10 */ /* 0x003fc8000fa3e010 */
[----:B------:R-:W-:Y:S01]  /*0cc0*/  IADD3.X R3, PT, PT, RZ, UR5, R23, P1, P2 ;  /* 0x00000005ff037c10 */ /* 0x000fe20008fe4417 */
[----:B----4-:R-:W-:Y:S08]  /*0cd0*/  @!P0 BRA `(.L_x_16) ;  /* 0x0000000000ec8947 */ /* 0x010ff00003800000 */
[----:B------:R-:W-:Y:S01]  /*0ce0*/  BSSY.RECONVERGENT B3, `(.L_x_17) ;  /* 0x0000039000037945 */ /* 0x000fe20003800200 */
[----:B------:R-:W-:Y:S02]  /*0cf0*/  IMAD.MOV.U32 R11, RZ, RZ, 0x1 ;  /* 0x00000001ff0b7424 */ /* 0x000fe400078e00ff */
[----:B------:R-:W-:-:S07]  /*0d00*/  IMAD.MOV.U32 R13, RZ, RZ, R19 ;  /* 0x000000ffff0d7224 */ /* 0x000fce00078e0013 */
.L_x_18:
[----:B0-----:R-:W0:Y:S01]  /*0d10*/  LDC R7, c[0x0][0x3a0] ;  /* 0x0000e800ff077b82 */ /* 0x001e220000000800 */
[----:B------:R-:W0:Y:S01]  /*0d20*/  LDCU.64 UR4, c[0x0][0x390] ;  /* 0x00007200ff0477ac */ /* 0x000e220008000a00 */
[----:B------:R-:W-:Y:S01]  /*0d30*/  VIADD R6, R11, 0xffffffff ;  /* 0xffffffff0b067836 */ /* 0x000fe20000000000 */
[C---:B------:R-:W-:Y:S02]  /*0d40*/  R2UR UR8, R20.reuse ;  /* 0x00000000140872ca */ /* 0x040fe400000e0000 */
[C---:B------:R-:W-:Y:S02]  /*0d50*/  R2UR UR9, R21.reuse ;  /* 0x00000000150972ca */ /* 0x040fe400000e0000 */
[----:B------:R-:W-:Y:S02]  /*0d60*/  R2UR UR6, R20 ;  /* 0x00000000140672ca */ /* 0x000fe400000e0000 */
[----:B------:R-:W-:-:S09]  /*0d70*/  R2UR UR7, R21 ;  /* 0x00000000150772ca */ /* 0x000fd200000e0000 */
[----:B------:R-:W3:Y:S01]  /*0d80*/  LDG.E.U8 R27, desc[UR8][R2.64] ;  /* 0x00000008021b7981 */ /* 0x000ee2000c1e1100 */
[----:B0-----:R-:W-:-:S04]  /*0d90*/  IADD3 R6, P0, P1, R6, UR4, R7 ;  /* 0x0000000406067c10 */ /* 0x001fc8000f91e007 */
[----:B------:R-:W-:Y:S02]  /*0da0*/  IADD3.X R7, PT, PT, RZ, UR5, R0, P0, P1 ;  /* 0x00000005ff077c10 */ /* 0x000fe400087e2400 */
[----:B------:R-:W-:Y:S02]  /*0db0*/  R2UR UR4, R20 ;  /* 0x00000000140472ca */ /* 0x000fe400000e0000 */
[----:B------:R-:W-:Y:S01]  /*0dc0*/  R2UR UR5, R21 ;  /* 0x00000000150572ca */ /* 0x000fe200000e0000 */
[----:B------:R-:W3:Y:S01]  /*0dd0*/  LDG.E.U8 R12, desc[UR6][R6.64] ;  /* 0x00000006060c7981 */ /* 0x000ee2000c1e1100 */
[----:B------:R-:W-:-:S11]  /*0de0*/  IMAD.WIDE.U32 R8, R11, 0x4, R4 ;  /* 0x000000040b087825 */ /* 0x000fd600078e0004 */
[----:B------:R-:W4:Y:S01]  /*0df0*/  LD.E R10, desc[UR4][R8.64] ;  /* 0x00000004080a7980 */ /* 0x000f22000c101900 */
[----:B---3--:R-:W-:Y:S01]  /*0e00*/  ISETP.NE.AND P0, PT, R12, R27, PT ;  /* 0x0000001b0c00720c */ /* 0x008fe20003f05270 */
[----:B------:R-:W-:Y:S01]  /*0e10*/  VIADD R12, R25, 0x1 ;  /* 0x00000001190c7836 */ /* 0x000fe20000000000 */
[----:B----4-:R-:W-:-:S11]  /*0e20*/  VIMNMX R13, PT, PT, R10, R13, PT ;  /* 0x0000000d0a0d7248 */ /* 0x010fd60003fe0100 */
[----:B------:R-:W-:-:S05]  /*0e30*/  @!P0 IMAD.MOV R12, RZ, RZ, R25 ;  /* 0x000000ffff0c8224 */ /* 0x000fca00078e0219 */
[----:B------:R-:W-:Y:S02]  /*0e40*/  VIADDMNMX R13, R13, 0x1, R12, PT ;  /* 0x000000010d0d7846 */ /* 0x000fe4000380010c */
[----:B------:R-:W3:Y:S04]  /*0e50*/  LD.E R12, desc[UR4][R8.64+0x4] ;  /* 0x00000404080c7980 */ /* 0x000ee8000c101900 */
[----:B------:R3:W-:Y:S04]  /*0e60*/  ST.E desc[UR4][R8.64], R13 ;  /* 0x0000000d08007985 */ /* 0x0007e8000c101904 */
[----:B------:R-:W4:Y:S04]  /*0e70*/  LDG.E.U8 R24, desc[UR6][R6.64+0x1] ;  /* 0x0000010606187981 */ /* 0x000f28000c1e1100 */
[----:B------:R-:W4:Y:S02]  /*0e80*/  LDG.E.U8 R25, desc[UR8][R2.64] ;  /* 0x0000000802197981 */ /* 0x000f24000c1e1100 */
[----:B----4-:R-:W-:Y:S01]  /*0e90*/  ISETP.NE.AND P0, PT, R24, R25, PT ;  /* 0x000000191800720c */ /* 0x010fe20003f05270 */
[----:B------:R-:W-:Y:S01]  /*0ea0*/  VIADD R24, R10, 0x1 ;  /* 0x000000010a187836 */ /* 0x000fe20000000000 */
[----:B---3--:R-:W-:-:S11]  /*0eb0*/  VIMNMX R13, PT, PT, R13, R12, PT ;  /* 0x0000000c0d0d7248 */ /* 0x008fd60003fe0100 */
[----:B------:R-:W-:Y:S02]  /*0ec0*/  @!P0 IMAD.MOV R24, RZ, RZ, R10 ;  /* 0x000000ffff188224 */ /* 0x000fe400078e020a */
[----:B------:R-:W3:Y:S03]  /*0ed0*/  LD.E R10, desc[UR4][R8.64+0x8] ;  /* 0x00000804080a7980 */ /* 0x000ee6000c101900 */
[----:B------:R-:W-:-:S05]  /*0ee0*/  VIADDMNMX R13, R13, 0x1, R24, PT ;  /* 0x000000010d0d7846 */ /* 0x000fca0003800118 */
[----:B------:R3:W-:Y:S04]  /*0ef0*/  ST.E desc[UR4][R8.64+0x4], R13 ;  /* 0x0000040d08007985 */ /* 0x0007e8000c101904 */
[----:B------:R-:W4:Y:S04]  /*0f00*/  LDG.E.U8 R24, desc[UR6][R6.64+0x2] ;  /* 0x0000020606187981 */ /* 0x000f28000c1e1100 */
[----:B------:R-:W4:Y:S01]  /*0f10*/  LDG.E.U8 R25, desc[UR8][R2.64] ;  /* 0x0000000802197981 */ /* 0x000f22000c1e1100 */
[----:B------:R-:W-:Y:S02]  /*0f20*/  R2UR UR10, R20 ;  /* 0x00000000140a72ca */ /* 0x000fe400000e0000 */
[----:B------:R-:W-:-:S02]  /*0f30*/  R2UR UR11, R21 ;  /* 0x00000000150b72ca */ /* 0x000fc400000e0000 */
[----:B---3--:R-:W-:Y:S02]  /*0f40*/  VIMNMX R13, PT, PT, R13, R10, PT ;  /* 0x0000000a0d0d7248 */ /* 0x008fe40003fe0100 */
[----:B----4-:R-:W-:Y:S01]  /*0f50*/  ISETP.NE.AND P0, PT, R24, R25, PT ;  /* 0x000000191800720c */ /* 0x010fe20003f05270 */
[----:B------:R-:W-:Y:S01]  /*0f60*/  VIADD R24, R12, 0x1 ;  /* 0x000000010c187836 */ /* 0x000fe20000000000 */
[----:B------:R-:W3:Y:S11]  /*0f70*/  LD.E R25, desc[UR6][R8.64+0xc] ;  /* 0x00000c0608197980 */ /* 0x000ef6000c101900 */
[----:B------:R-:W-:-:S05]  /*0f80*/  @!P0 IMAD.MOV R24, RZ, RZ, R12 ;  /* 0x000000ffff188224 */ /* 0x000fca00078e020c */
[----:B------:R-:W-:-:S05]  /*0f90*/  VIADDMNMX R24, R13, 0x1, R24, PT ;  /* 0x000000010d187846 */ /* 0x000fca0003800118 */
[----:B------:R0:W-:Y:S04]  /*0fa0*/  ST.E desc[UR4][R8.64+0x8], R24 ;  /* 0x0000081808007985 */ /* 0x0001e8000c101904 */
[----:B------:R-:W4:Y:S04]  /*0fb0*/  LDG.E.U8 R6, desc[UR8][R6.64+0x3] ;  /* 0x0000030806067981 */ /* 0x000f28000c1e1100 */
[----:B------:R-:W4:Y:S01]  /*0fc0*/  LDG.E.U8 R13, desc[UR10][R2.64] ;  /* 0x0000000a020d7981 */ /* 0x000f22000c1e1100 */
[----:B---3--:R-:W-:Y:S02]  /*0fd0*/  VIMNMX R12, PT, PT, R24, R25, PT ;  /* 0x00000019180c7248 */ /* 0x008fe40003fe0100 */
[----:B----4-:R-:W-:Y:S01]  /*0fe0*/  ISETP.NE.AND P0, PT, R6, R13, PT ;  /* 0x0000000d0600720c */ /* 0x010fe20003f05270 */
[----:B------:R-:W-:-:S12]  /*0ff0*/  VIADD R13, R10, 0x1 ;  /* 0x000000010a0d7836 */ /* 0x000fd80000000000 */
[----:B------:R-:W-:Y:S02]  /*1000*/  @!P0 IMAD.MOV R13, RZ, RZ, R10 ;  /* 0x000000ffff0d8224 */ /* 0x000fe400078e020a */
[----:B------:R-:W-:-:S05]  /*1010*/  VIADD R10, R11, 0x3 ;  /* 0x000000030b0a7836 */ /* 0x000fca0000000000 */
[----:B------:R-:W-:Y:S02]  /*1020*/  ISETP.NE.AND P0, PT, R10, R17, PT ;  /* 0x000000110a00720c */ /* 0x000fe40003f05270 */
[----:B------:R-:W-:Y:S01]  /*1030*/  VIADDMNMX R13, R12, 0x1, R13, PT ;  /* 0x000000010c0d7846 */ /* 0x000fe2000380010d */
[----:B------:R-:W-:-:S04]  /*1040*/  VIADD R11, R11, 0x4 ;  /* 0x000000040b0b7836 */ /* 0x000fc80000000000 */
[----:B------:R0:W-:Y:S06]  /*1050*/  ST.E desc[UR4][R8.64+0xc], R13 ;  /* 0x00000c0d08007985 */ /* 0x0001ec000c101904 */
[----:B------:R-:W-:Y:S05]  /*1060*/  @P0 BRA `(.L_x_18) ;  /* 0xfffffffc00280947 */ /* 0x000fea000383ffff */
[----:B------:R-:W-:Y:S05]  /*1070*/  BSYNC.RECONVERGENT B3 ;  /* 0x0000000000037941 */ /* 0x000fea0003800200 */
.L_x_17:
[----:B------:R-:W-:-:S07]  /*1080*/  IMAD.MOV.U32 R29, RZ, RZ, R11 ;  /* 0x000000ffff1d7224 */ /* 0x000fce00078e000b */
.L_x_16:
[----:B------:R-:W-:Y:S05]  /*1090*/  BSYNC.RECONVERGENT B2 ;  /* 0x0000000000027941 */ /* 0x000fea0003800200 */
.L_x_15:
[----:B------:R-:W-:Y:S01]  /*10a0*/  ISETP.NE.AND P0, PT, R22, RZ, PT ;  /* 0x000000ff1600720c */ /* 0x000fe20003f05270 */
[----:B------:R-:W-:-:S12]  /*10b0*/  BSSY.RECONVERGENT B2, `(.L_x_19) ;  /* 0x0000039000027945 */ /* 0x000fd80003800200 */
[----:B------:R-:W-:Y:S05]  /*10c0*/  @!P0 BRA `(.L_x_20) ;  /* 0x0000000000dc8947 */ /* 0x000fea0003800000 */
[----:B------:R-:W1:Y:S01]  /*10d0*/  LDC R27, c[0x0][0x3a0] ;  /* 0x0000e800ff1b7b82 */ /* 0x000e620000000800 */
[----:B------:R-:W-:Y:S01]  /*10e0*/  VIADD R10, R29, 0xffffffff ;  /* 0xffffffff1d0a7836 */ /* 0x000fe20000000000 */
[C---:B------:R-:W-:Y:S02]  /*10f0*/  R2UR UR6, R20.reuse ;  /* 0x00000000140672ca */ /* 0x040fe400000e0000 */
[C---:B------:R-:W-:Y:S02]  /*1100*/  R2UR UR7, R21.reuse ;  /* 0x00000000150772ca */ /* 0x040fe400000e0000 */
[----:B------:R-:W-:Y:S02]  /*1110*/  R2UR UR4, R20 ;  /* 0x00000000140472ca */ /* 0x000fe400000e0000 */
[----:B------:R-:W1:Y:S01]  /*1120*/  LDC.64 R6, c[0x0][0x390] ;  /* 0x0000e400ff067b82 */ /* 0x000e620000000a00 */
[----:B------:R-:W-:-:S08]  /*1130*/  R2UR UR5, R21 ;  /* 0x00000000150572ca */ /* 0x000fd000000e0000 */
[----:B------:R-:W3:Y:S01]  /*1140*/  LDG.E.U8 R12, desc[UR6][R2.64] ;  /* 0x00000006020c7981 */ /* 0x000ee2000c1e1100 */
[----:B-1----:R-:W-:-:S04]  /*1150*/  IADD3 R10, P0, P1, R10, R6, R27 ;  /* 0x000000060a0a7210 */ /* 0x002fc8000791e01b */
[----:B------:R-:W-:-:S05]  /*1160*/  IADD3.X R11, PT, PT, RZ, R7, R0, P0, P1 ;  /* 0x00000007ff0b7210 */ /* 0x000fca00007e2400 */
[----:B------:R-:W3:Y:S01]  /*1170*/  LDG.E.U8 R10, desc[UR4][R10.64] ;  /* 0x000000040a0a7981 */ /* 0x000ee2000c1e1100 */
[----:B0-----:R-:W-:-:S05]  /*1180*/  IMAD.WIDE.U32 R8, R29, 0x4, R4 ;  /* 0x000000041d087825 */ /* 0x001fca00078e0004 */
[----:B------:R-:W4:Y:S01]  /*1190*/  LD.E R24, desc[UR4][R8.64] ;  /* 0x0000000408187980 */ /* 0x000f22000c101900 */
[----:B---3--:R-:W-:Y:S01]  /*11a0*/  ISETP.NE.AND P0, PT, R10, R12, PT ;  /* 0x0000000c0a00720c */ /* 0x008fe20003f05270 */
[----:B------:R-:W-:-:S12]  /*11b0*/  VIADD R12, R25, 0x1 ;  /* 0x00000001190c7836 */ /* 0x000fd80000000000 */
[----:B------:R-:W-:Y:S01]  /*11c0*/  @!P0 IMAD.MOV R12, RZ, RZ, R25 ;  /* 0x000000ffff0c8224 */ /* 0x000fe200078e0219 */
[----:B------:R-:W-:Y:S02]  /*11d0*/  ISETP.NE.AND P0, PT, R22, 0x1, PT ;  /* 0x000000011600780c */ /* 0x000fe40003f05270 */
[----:B----4-:R-:W-:-:S04]  /*11e0*/  VIMNMX R25, PT, PT, R24, R13, PT ;  /* 0x0000000d18197248 */ /* 0x010fc80003fe0100 */
[----:B------:R-:W-:-:S05]  /*11f0*/  VIADDMNMX R25, R25, 0x1, R12, PT ;  /* 0x0000000119197846 */ /* 0x000fca000380010c */
[----:B------:R1:W-:Y:S02]  /*1200*/  ST.E desc[UR4][R8.64], R25 ;  /* 0x0000001908007985 */ /* 0x0003e4000c101904 */
[----:B------:R-:W-:Y:S05]  /*1210*/  @!P0 BRA `(.L_x_20) ;  /* 0x0000000000888947 */ /* 0x000fea0003800000 */
[C---:B------:R-:W-:Y:S02]  /*1220*/  R2UR UR4, R20.reuse ;  /* 0x00000000140472ca */ /* 0x040fe400000e0000 */
[C---:B------:R-:W-:Y:S02]  /*1230*/  R2UR UR5, R21.reuse ;  /* 0x00000000150572ca */ /* 0x040fe400000e0000 */
[----:B------:R-:W-:Y:S02]  /*1240*/  R2UR UR6, R20 ;  /* 0x00000000140672ca */ /* 0x000fe400000e0000 */
[----:B------:R-:W-:Y:S02]  /*1250*/  R2UR UR7, R21 ;  /* 0x00000000150772ca */ /* 0x000fe400000e0000 */
[----:B------:R-:W-:-:S04]  /*1260*/  IADD3 R10, P0, P1, R29, R6, R27 ;  /* 0x000000061d0a7210 */ /* 0x000fc8000791e01b */
[----:B------:R-:W-:-:S05]  /*1270*/  IADD3.X R11, PT, PT, RZ, R7, R0, P0, P1 ;  /* 0x00000007ff0b7210 */ /* 0x000fca00007e2400 */
[----:B------:R-:W3:Y:S04]  /*1280*/  LDG.E.U8 R10, desc[UR4][R10.64] ;  /* 0x000000040a0a7981 */ /* 0x000ee8000c1e1100 */
[----:B------:R-:W3:Y:S01]  /*1290*/  LDG.E.U8 R13, desc[UR6][R2.64] ;  /* 0x00000006020d7981 */ /* 0x000ee2000c1e1100 */
[----:B------:R-:W-:Y:S01]  /*12a0*/  VIADD R29, R29, 0x1 ;  /* 0x000000011d1d7836 */ /* 0x000fe20000000000 */
[----:B---3--:R-:W-:-:S03]  /*12b0*/  ISETP.NE.AND P0, PT, R10, R13, PT ;  /* 0x0000000d0a00720c */ /* 0x008fc60003f05270 */
[----:B------:R-:W-:-:S05]  /*12c0*/  IMAD.WIDE.U32 R12, R29, 0x4, R4 ;  /* 0x000000041d0c7825 */ /* 0x000fca00078e0004 */
[----:B------:R-:W1:Y:S01]  /*12d0*/  LD.E R26, desc[UR4][R12.64] ;  /* 0x000000040c1a7980 */ /* 0x000e62000c101900 */
[----:B------:R-:W-:-:S04]  /*12e0*/  VIADD R28, R24, 0x1 ;  /* 0x00000001181c7836 */ /* 0x000fc80000000000 */
[----:B------:R-:W-:Y:S01]  /*12f0*/  @!P0 IMAD.MOV R28, RZ, RZ, R24 ;  /* 0x000000ffff1c8224 */ /* 0x000fe200078e0218 */
[----:B------:R-:W-:Y:S02]  /*1300*/  ISETP.NE.AND P0, PT, R22, 0x2, PT ;  /* 0x000000021600780c */ /* 0x000fe40003f05270 */
[----:B-1----:R-:W-:-:S04]  /*1310*/  VIMNMX R25, PT, PT, R25, R26, PT ;  /* 0x0000001a19197248 */ /* 0x002fc80003fe0100 */
        /* <DEDUP_REMOVED lines=8> */
[----:B------:R-:W-:-:S03]  /*13a0*/  IADD3.X R7, PT, PT, RZ, R7, R0, P0, P1 ;  /* 0x00000007ff077210 */ /* 0x000fc600007e2400 */
[----:B------:R-:W4:Y:S04]  /*13b0*/  LDG.E.U8 R3, desc[UR4][R2.64] ;  /* 0x0000000402037981 */ /* 0x000f28000c1e1100 */
[----:B------:R-:W4:Y:S04]  /*13c0*/  LDG.E.U8 R6, desc[UR6][R6.64] ;  /* 0x0000000606067981 */ /* 0x000f28000c1e1100 */
[----:B------:R-:W5:Y:S01]  /*13d0*/  LD.E R10, desc[UR4][R8.64+0x8] ;  /* 0x00000804080a7980 */ /* 0x000f62000c101900 */
[----:B---3--:R-:W-:Y:S01]  /*13e0*/  VIADD R12, R26, 0x1 ;  /* 0x000000011a0c7836 */ /* 0x008fe20000000000 */
[----:B----4-:R-:W-:-:S02]  /*13f0*/  ISETP.NE.AND P0, PT, R6, R3, PT ;  /* 0x000000030600720c */ /* 0x010fc40003f05270 */
[----:B-----5:R-:W-:-:S11]  /*1400*/  VIMNMX R11, PT, PT, R11, R10, PT ;  /* 0x0000000a0b0b7248 */ /* 0x020fd60003fe0100 */
[----:B------:R-:W-:-:S05]  /*1410*/  @!P0 IMAD.MOV R12, RZ, RZ, R26 ;  /* 0x000000ffff0c8224 */ /* 0x000fca00078e021a */
[----:B------:R-:W-:-:S05]  /*1420*/  VIADDMNMX R11, R11, 0x1, R12, PT ;  /* 0x000000010b0b7846 */ /* 0x000fca000380010c */
[----:B------:R4:W-:Y:S02]  /*1430*/  ST.E desc[UR4][R8.64+0x8], R11 ;  /* 0x0000080b08007985 */ /* 0x0009e4000c101904 */
.L_x_20:
[----:B------:R-:W-:Y:S05]  /*1440*/  BSYNC.RECONVERGENT B2 ;  /* 0x0000000000027941 */ /* 0x000fea0003800200 */
.L_x_19:
[----:B--2---:R-:W-:-:S05]  /*1450*/  VIADD R19, R19, 0x1 ;  /* 0x0000000113137836 */ /* 0x004fca0000000000 */
[----:B------:R-:W-:-:S13]  /*1460*/  ISETP.NE.AND P0, PT, R19, R14, PT ;  /* 0x0000000e1300720c */ /* 0x000fda0003f05270 */
[----:B------:R-:W-:Y:S05]  /*1470*/  @P0 BRA `(.L_x_21) ;  /* 0xfffffff400e80947 */ /* 0x000fea000383ffff */
.L_x_4:
[----:B------:R-:W-:Y:S05]  /*1480*/  BSYNC.RECONVERGENT B0 ;  /* 0x0000000000007941 */ /* 0x000fea0003800200 */
.L_x_3:
[----:B--2---:R-:W-:Y:S01]  /*1490*/  R2UR UR4, R20 ;  /* 0x00000000140472ca */ /* 0x004fe200000e0000 */
[----:B------:R-:W-:Y:S01]  /*14a0*/  IMAD.WIDE R2, R15, 0x4, R4 ;  /* 0x000000040f027825 */ /* 0x000fe200078e0204 */
[----:B------:R-:W-:-:S13]  /*14b0*/  R2UR UR5, R21 ;  /* 0x00000000150572ca */ /* 0x000fda00000e0000 */
[----:B------:R-:W2:Y:S01]  /*14c0*/  LD.E R2, desc[UR4][R2.64] ;  /* 0x0000000402027980 */ /* 0x000ea2000c101900 */
[----:B------:R-:W2:Y:S01]  /*14d0*/  LDCU UR4, c[0x0][0x3a8] ;  /* 0x00007500ff0477ac */ /* 0x000ea20008000800 */
[----:B------:R-:W-:Y:S01]  /*14e0*/  BSSY.RECONVERGENT B0, `(.L_x_22) ;  /* 0x000000e000007945 */ /* 0x000fe20003800200 */
[----:B--2---:R-:W-:-:S13]  /*14f0*/  ISETP.GT.AND P0, PT, R2, UR4, PT ;  /* 0x0000000402007c0c */ /* 0x004fda000bf04270 */
[----:B------:R-:W-:Y:S05]  /*1500*/  @P0 BRA `(.L_x_23) ;  /* 0x00000000002c0947 */ /* 0x000fea0003800000 */
[----:B------:R-:W2:Y:S01]  /*1510*/  S2R R6, SR_LANEID ;  /* 0x0000000000067919 */ /* 0x000ea20000000000 */
[----:B------:R-:W-:Y:S01]  /*1520*/  VOTEU.ANY UR4, UPT, PT ;  /* 0x0000000000047886 */ /* 0x000fe200038e0100 */
[----:B01--4-:R-:W0:Y:S01]  /*1530*/  LDC R9, c[0x0][0x398] ;  /* 0x0000e600ff097b82 */ /* 0x013e220000000800 */
[----:B------:R-:W-:Y:S02]  /*1540*/  UFLO.U32 UR5, UR4 ;  /* 0x00000004000572bd */ /* 0x000fe400080e0000 */
[----:B------:R-:W1:Y:S05]  /*1550*/  POPC R7, UR4 ;  /* 0x0000000400077d09 */ /* 0x000e6a0008000000 */
[----:B------:R-:W0:Y:S01]  /*1560*/  LDC.64 R2, c[0x0][0x380] ;  /* 0x0000e000ff027b82 */ /* 0x000e220000000a00 */
[----:B--2---:R-:W-:Y:S01]  /*1570*/  ISETP.EQ.U32.AND P0, PT, R6, UR5, PT ;  /* 0x0000000506007c0c */ /* 0x004fe2000bf02070 */
[----:B0-----:R-:W-:-:S12]  /*1580*/  IMAD.WIDE R2, R9, 0x4, R2 ;  /* 0x0000000409027825 */ /* 0x001fd800078e0202 */
[----:B------:R-:W-:Y:S02]  /*1590*/  @P0 R2UR UR4, R20 ;  /* 0x00000000140402ca */ /* 0x000fe400000e0000 */
[----:B------:R-:W-:-:S13]  /*15a0*/  @P0 R2UR UR5, R21 ;  /* 0x00000000150502ca */ /* 0x000fda00000e0000 */
[----:B-1----:R2:W-:Y:S02]  /*15b0*/  @P0 REDG.E.ADD.STRONG.GPU desc[UR4][R2.64], R7 ;  /* 0x000000070200098e */ /* 0x0025e4000c12e104 */
.L_x_23:
[----:B------:R-:W-:Y:S05]  /*15c0*/  BSYNC.RECONVERGENT B0 ;  /* 0x0000000000007941 */ /* 0x000fea0003800200 */
.L_x_22:
[----:B------:R-:W5:Y:S01]  /*15d0*/  LDCU UR4, c[0x0][0x360] ;  /* 0x00006c00ff0477ac */ /* 0x000f620008000800 */
[----:B--2---:R-:W5:Y:S01]  /*15e0*/  LDC R3, c[0x0][0x370] ;  /* 0x0000dc00ff037b82 */ /* 0x004f620000000800 */
[----:B------:R-:W2:Y:S01]  /*15f0*/  LDCU UR5, c[0x0][0x3a4] ;  /* 0x00007480ff0577ac */ /* 0x000ea20008000800 */
[----:B-----5:R-:W-:-:S05]  /*1600*/  IMAD R16, R3, UR4, R16 ;  /* 0x0000000403107c24 */ /* 0x020fca000f8e0210 */
[----:B--2---:R-:W-:-:S13]  /*1610*/  ISETP.GE.AND P0, PT, R16, UR5, PT ;  /* 0x0000000510007c0c */ /* 0x004fda000bf06270 */
[----:B------:R-:W-:Y:S05]  /*1620*/  @!P0 BRA `(.L_x_24) ;  /* 0xffffffe800e08947 */ /* 0x000fea000383ffff */
.L_x_2:
[----:B------:R-:W-:Y:S05]  /*1630*/  BSYNC B1 ;  /* 0x0000000000017941 */ /* 0x000fea0003800000 */
.L_x_1:
[----:B------:R-:W-:-:S04]  /*1640*/  MOV R0, 0x8 ;  /* 0x0000000800007802 */ /* 0x000fc80000000f00 */
[----:B------:R2:W0:Y:S03]  /*1650*/  LDC.64 R2, c[0x4][R0] ;  /* 0x0100000000027b82 */ /* 0x0004260000000a00 */
[----:B------:R-:W-:-:S07]  /*1660*/  LEPC R20, `(.L_x_25) ;  /* 0x000000001014794e */ /* 0x000fce0000000000 */
[----:B01234-:R-:W-:Y:S05]  /*1670*/  CALL.ABS.NOINC R2 ;  /* 0x0000000002007343 */ /* 0x01ffea0003c00000 */
.L_x_25:
[----:B------:R-:W-:Y:S05]  /*1680*/  EXIT ;  /* 0x000000000000794d */ /* 0x000fea0003800000 */
.L_x_26:
[----:B------:R-:W-:-:S00]  /*1690*/  BRA `(.L_x_26) ;  /* 0xfffffffc00fc7947 */ /* 0x000fc0000383ffff */
[----:B------:R-:W-:-:S00]  /*16a0*/  NOP ;  /* 0x0000000000007918 */ /* 0x000fc00000000000 */
        /* <DEDUP_REMOVED lines=13> */
.L_x_27:


//--------------------- .nv.shared.reserved.0     --------------------------
	.section	.nv.shared.reserved.0,"aw",@nobits
	.weak		__nv_reservedSMEM_offset_0_alias
	.size		__nv_reservedSMEM_offset_0_alias, 0, 64
	.other		__nv_reservedSMEM_offset_0_alias,@"STO_CUDA_RESERVED_SHARED STV_DEFAULT"
__nv_reservedSMEM_offset_0_alias:
	.zero		0
	.zero		64


//--------------------- .nv.constant0._Z13kernelwrapperPiPcS0_iiiii --------------------------
	.section	.nv.constant0._Z13kernelwrapperPiPcS0_iiiii,"a",@progbits
	.sectionflags	@""
	.align	4
.nv.constant0._Z13kernelwrapperPiPcS0_iiiii:
	.zero		940


//--------------------- SYMBOLS --------------------------

	.type		.nv.reservedSmem.offset0,@object
	.size		.nv.reservedSmem.offset0,0x4
	.type		malloc,@function
	.type		free,@function
